	.headerflags	@"EF_CUDA_TEXMODE_UNIFIED EF_CUDA_64BIT_ADDRESS EF_CUDA_ACCELERATORS EF_CUDA_SM90 EF_CUDA_VIRTUAL_SM(EF_CUDA_SM90)"
	.elftype	@"ET_EXEC"


//--------------------- .nv.info                  --------------------------
	.section	.nv.info,"",@"SHT_CUDA_INFO"
	.align	4


	//----- nvinfo : EIATTR_REGCOUNT
	.align		4
        /*0000*/ 	.byte	0x04, 0x2f
        /*0002*/ 	.short	(.L_3 - .L_2)
	.align		4
.L_2:
        /*0004*/ 	.word	index@(triton_poi_fused__native_batch_norm_legit_no_training_add_convolution_relu_15)
        /*0008*/ 	.word	0x00000018


	//----- nvinfo : EIATTR_MIN_STACK_SIZE
	.align		4
.L_3:
        /*000c*/ 	.byte	0x04, 0x12
        /*000e*/ 	.short	(.L_5 - .L_4)
	.align		4
.L_4:
        /*0010*/ 	.word	index@(triton_poi_fused__native_batch_norm_legit_no_training_add_convolution_relu_15)
        /*0014*/ 	.word	0x00000000


	//----- nvinfo : EIATTR_FRAME_SIZE
	.align		4
.L_5:
        /*0018*/ 	.byte	0x04, 0x11
        /*001a*/ 	.short	(.L_7 - .L_6)
	.align		4
.L_6:
        /*001c*/ 	.word	index@(triton_poi_fused__native_batch_norm_legit_no_training_add_convolution_relu_15)
        /*0020*/ 	.word	0x00000000


	//----- nvinfo : EIATTR_MIN_STACK_SIZE
	.align		4
.L_7:
        /*0024*/ 	.byte	0x04, 0x12
        /*0026*/ 	.short	(.L_9 - .L_8)
	.align		4
.L_8:
        /*0028*/ 	.word	index@(triton_poi_fused__native_batch_norm_legit_no_training_add_convolution_relu_15)
        /*002c*/ 	.word	0x00000000
.L_9:


//--------------------- .nv.info.triton_poi_fused__native_batch_norm_legit_no_training_add_convolution_relu_15 --------------------------
	.section	.nv.info.triton_poi_fused__native_batch_norm_legit_no_training_add_convolution_relu_15,"",@"SHT_CUDA_INFO"
	.sectionflags	@""
	.align	4


	//----- nvinfo : EIATTR_CUDA_API_VERSION
	.align		4
        /*0000*/ 	.byte	0x04, 0x37
        /*0002*/ 	.short	(.L_11 - .L_10)
.L_10:
        /*0004*/ 	.word	0x0000007c


	//----- nvinfo : EIATTR_KPARAM_INFO
	.align		4
.L_11:
        /*0008*/ 	.byte	0x04, 0x17
        /*000a*/ 	.short	(.L_13 - .L_12)
.L_12:
        /*000c*/ 	.word	0x00000000
        /*0010*/ 	.short	0x0008
        /*0012*/ 	.short	0x0040
        /*0014*/ 	.byte	0x00, 0xf0, 0x11, 0x00


	//----- nvinfo : EIATTR_KPARAM_INFO
	.align		4
.L_13:
        /*0018*/ 	.byte	0x04, 0x17
        /*001a*/ 	.short	(.L_15 - .L_14)
.L_14:
        /*001c*/ 	.word	0x00000000
        /*0020*/ 	.short	0x0007
        /*0022*/ 	.short	0x0038
        /*0024*/ 	.byte	0x00, 0xf4, 0x21, 0x00


	//----- nvinfo : EIATTR_KPARAM_INFO
	.align		4
.L_15:
        /*0028*/ 	.byte	0x04, 0x17
        /*002a*/ 	.short	(.L_17 - .L_16)
.L_16:
        /*002c*/ 	.word	0x00000000
        /*0030*/ 	.short	0x0006
        /*0032*/ 	.short	0x0030
        /*0034*/ 	.byte	0x00, 0xf4, 0x21, 0x00


	//----- nvinfo : EIATTR_KPARAM_INFO
	.align		4
.L_17:
        /*0038*/ 	.byte	0x04, 0x17
        /*003a*/ 	.short	(.L_19 - .L_18)
.L_18:
        /*003c*/ 	.word	0x00000000
        /*0040*/ 	.short	0x0005
        /*0042*/ 	.short	0x0028
        /*0044*/ 	.byte	0x00, 0xf4, 0x21, 0x00


	//----- nvinfo : EIATTR_KPARAM_INFO
	.align		4
.L_19:
        /*0048*/ 	.byte	0x04, 0x17
        /*004a*/ 	.short	(.L_21 - .L_20)
.L_20:
        /*004c*/ 	.word	0x00000000
        /*0050*/ 	.short	0x0004
        /*0052*/ 	.short	0x0020
        /*0054*/ 	.byte	0x00, 0xf4, 0x21, 0x00


	//----- nvinfo : EIATTR_KPARAM_INFO
	.align		4
.L_21:
        /*0058*/ 	.byte	0x04, 0x17
        /*005a*/ 	.short	(.L_23 - .L_22)
.L_22:
        /*005c*/ 	.word	0x00000000
        /*0060*/ 	.short	0x0003
        /*0062*/ 	.short	0x0018
        /*0064*/ 	.byte	0x00, 0xf4, 0x21, 0x00


	//----- nvinfo : EIATTR_KPARAM_INFO
	.align		4
.L_23:
        /*0068*/ 	.byte	0x04, 0x17
        /*006a*/ 	.short	(.L_25 - .L_24)
.L_24:
        /*006c*/ 	.word	0x00000000
        /*0070*/ 	.short	0x0002
        /*0072*/ 	.short	0x0010
        /*0074*/ 	.byte	0x00, 0xf4, 0x21, 0x00


	//----- nvinfo : EIATTR_KPARAM_INFO
	.align		4
.L_25:
        /*0078*/ 	.byte	0x04, 0x17
        /*007a*/ 	.short	(.L_27 - .L_26)
.L_26:
        /*007c*/ 	.word	0x00000000
        /*0080*/ 	.short	0x0001
        /*0082*/ 	.short	0x0008
        /*0084*/ 	.byte	0x00, 0xf4, 0x21, 0x00


	//----- nvinfo : EIATTR_KPARAM_INFO
	.align		4
.L_27:
        /*0088*/ 	.byte	0x04, 0x17
        /*008a*/ 	.short	(.L_29 - .L_28)
.L_28:
        /*008c*/ 	.word	0x00000000
        /*0090*/ 	.short	0x0000
        /*0092*/ 	.short	0x0000
        /*0094*/ 	.byte	0x00, 0xf4, 0x21, 0x00


	//----- nvinfo : EIATTR_SPARSE_MMA_MASK
	.align		4
.L_29:
        /*0098*/ 	.byte	0x03, 0x50
        /*009a*/ 	.short	0x0000


	//----- nvinfo : EIATTR_MAXREG_COUNT
	.align		4
        /*009c*/ 	.byte	0x03, 0x1b
        /*009e*/ 	.short	0x00ff


	//----- nvinfo : EIATTR_EXIT_INSTR_OFFSETS
	.align		4
        /*00a0*/ 	.byte	0x04, 0x1c
        /*00a2*/ 	.short	(.L_31 - .L_30)


	//   ....[0]....
.L_30:
        /*00a4*/ 	.word	0x00000480


	//----- nvinfo : EIATTR_REQNTID
	.align		4
.L_31:
        /*00a8*/ 	.byte	0x04, 0x10
        /*00aa*/ 	.short	(.L_33 - .L_32)
.L_32:
        /*00ac*/ 	.word	0x00000080
        /*00b0*/ 	.word	0x00000001
        /*00b4*/ 	.word	0x00000001


	//----- nvinfo : EIATTR_CBANK_PARAM_SIZE
	.align		4
.L_33:
        /*00b8*/ 	.byte	0x03, 0x19
        /*00ba*/ 	.short	0x0044


	//----- nvinfo : EIATTR_PARAM_CBANK
	.align		4
        /*00bc*/ 	.byte	0x04, 0x0a
        /*00be*/ 	.short	(.L_35 - .L_34)
	.align		4
.L_34:
        /*00c0*/ 	.word	index@(.nv.constant0.triton_poi_fused__native_batch_norm_legit_no_training_add_convolution_relu_15)
        /*00c4*/ 	.short	0x0210
        /*00c6*/ 	.short	0x0044


	//----- nvinfo : EIATTR_SW_WAR
	.align		4
.L_35:
        /*00c8*/ 	.byte	0x04, 0x36
        /*00ca*/ 	.short	(.L_37 - .L_36)
.L_36:
        /*00cc*/ 	.word	0x00000008
.L_37:


//--------------------- .nv.callgraph             --------------------------
	.section	.nv.callgraph,"",@"SHT_CUDA_CALLGRAPH"
	.align	4
	.sectionentsize	8
	.align		4
        /*0000*/ 	.word	0x00000000
	.align		4
        /*0004*/ 	.word	0xffffffff
	.align		4
        /*0008*/ 	.word	0x00000000
	.align		4
        /*000c*/ 	.word	0xfffffffe
	.align		4
        /*0010*/ 	.word	0x00000000
	.align		4
        /*0014*/ 	.word	0xfffffffd
	.align		4
        /*0018*/ 	.word	0x00000000
	.align		4
        /*001c*/ 	.word	0xfffffffc


//--------------------- .nv.constant4             --------------------------
	.section	.nv.constant4,"a",@progbits
	.align	8
	.align		8
.nv.constant4:
        /*0000*/ 	.dword	_$_str
	.align		8
        /*0008*/ 	.dword	_$_str_$_2


//--------------------- .text.triton_poi_fused__native_batch_norm_legit_no_training_add_convolution_relu_15 --------------------------
	.section	.text.triton_poi_fused__native_batch_norm_legit_no_training_add_convolution_relu_15,"ax",@progbits
	.align	128
        .global         triton_poi_fused__native_batch_norm_legit_no_training_add_convolution_relu_15
        .type           triton_poi_fused__native_batch_norm_legit_no_training_add_convolution_relu_15,@function
        .size           triton_poi_fused__native_batch_norm_legit_no_training_add_convolution_relu_15,(.L_x_1 - triton_poi_fused__native_batch_norm_legit_no_training_add_convolution_relu_15)
        .other          triton_poi_fused__native_batch_norm_legit_no_training_add_convolution_relu_15,@"STO_CUDA_ENTRY STV_DEFAULT"
triton_poi_fused__native_batch_norm_legit_no_training_add_convolution_relu_15:
.text.triton_poi_fused__native_batch_norm_legit_no_training_add_convolution_relu_15:
[----:B------:R-:W-:Y:S01]  /*0000*/  LDC R1, c[0x0][0x28] ;  /* 0x00000a00ff017b82 */ /* 0x000fe20000000800 */
[----:B------:R-:W1:Y:S07]  /*0010*/  S2R R0, SR_TID.X ;  /* 0x0000000000007919 */ /* 0x000e6e0000002100 */
[----:B------:R-:W2:Y:S01]  /*0020*/  LDC.64 R8, c[0x0][0x228] ;  /* 0x00008a00ff087b82 */ /* 0x000ea20000000a00 */
[----:B------:R-:W-:Y:S01]  /*0030*/  ULDC.64 UR4, c[0x0][0x208] ;  /* 0x0000820000047ab9 */ /* 0x000fe20000000a00 */
[----:B------:R-:W3:Y:S06]  /*0040*/  S2R R5, SR_CTAID.X ;  /* 0x0000000000057919 */ /* 0x000eec0000002500 */
[----:B------:R-:W4:Y:S08]  /*0050*/  LDC.64 R10, c[0x0][0x218] ;  /* 0x00008600ff0a7b82 */ /* 0x000f300000000a00 */
[----:B------:R-:W5:Y:S08]  /*0060*/  LDC.64 R18, c[0x0][0x230] ;  /* 0x00008c00ff127b82 */ /* 0x000f700000000a00 */
[----:B------:R-:W5:Y:S01]  /*0070*/  LDC.64 R16, c[0x0][0x238] ;  /* 0x00008e00ff107b82 */ /* 0x000f620000000a00 */
[----:B-1----:R-:W-:-:S07]  /*0080*/  SHF.L.U32 R0, R0, 0x1, RZ ;  /* 0x0000000100007819 */ /* 0x002fce00000006ff */
[----:B------:R-:W1:Y:S01]  /*0090*/  LDC.64 R12, c[0x0][0x240] ;  /* 0x00009000ff0c7b82 */ /* 0x000e620000000a00 */
[----:B---3--:R-:W-:Y:S02]  /*00a0*/  SHF.R.S32.HI R3, RZ, 0x17, R5 ;  /* 0x00000017ff037819 */ /* 0x008fe40000011405 */
[----:B------:R-:W-:Y:S02]  /*00b0*/  LOP3.LUT R0, R0, 0xfe, RZ, 0xc0, !PT ;  /* 0x000000fe00007812 */ /* 0x000fe400078ec0ff */
[----:B------:R-:W-:Y:S02]  /*00c0*/  SGXT R3, R3, 0x1 ;  /* 0x000000010303781a */ /* 0x000fe40000000200 */
[----:B------:R-:W-:Y:S02]  /*00d0*/  LEA R0, R5, R0, 0x8 ;  /* 0x0000000005007211 */ /* 0x000fe400078e40ff */
[----:B------:R-:W3:Y:S02]  /*00e0*/  LDC.64 R4, c[0x0][0x220] ;  /* 0x00008800ff047b82 */ /* 0x000ee40000000a00 */
[----:B------:R-:W-:-:S04]  /*00f0*/  LEA.HI R3, R3, R0, RZ, 0x6 ;  /* 0x0000000003037211 */ /* 0x000fc800078f30ff */
[----:B------:R-:W-:-:S04]  /*0100*/  LOP3.LUT R3, R3, 0xffffffc0, RZ, 0xc0, !PT ;  /* 0xffffffc003037812 */ /* 0x000fc800078ec0ff */
[----:B------:R-:W-:Y:S02]  /*0110*/  IADD3 R14, R0, -R3, RZ ;  /* 0x80000003000e7210 */ /* 0x000fe40007ffe0ff */
[----:B------:R-:W1:Y:S03]  /*0120*/  LDC.64 R2, c[0x0][0x210] ;  /* 0x00008400ff027b82 */ /* 0x000e660000000a00 */
[----:B--2---:R-:W-:-:S06]  /*0130*/  IMAD.WIDE R8, R14, 0x4, R8 ;  /* 0x000000040e087825 */ /* 0x004fcc00078e0208 */
[----:B------:R-:W2:Y:S01]  /*0140*/  LDG.E.EL.64 R8, desc[UR4][R8.64] ;  /* 0x0000000408087981 */ /* 0x000ea2000c2e1b00 */
[----:B----4-:R-:W-:-:S04]  /*0150*/  IMAD.WIDE R10, R14, 0x4, R10 ;  /* 0x000000040e0a7825 */ /* 0x010fc800078e020a */
[C---:B---3--:R-:W-:Y:S02]  /*0160*/  IMAD.WIDE R4, R14.reuse, 0x4, R4 ;  /* 0x000000040e047825 */ /* 0x048fe400078e0204 */
[----:B------:R-:W3:Y:S02]  /*0170*/  LDG.E.EL.64 R10, desc[UR4][R10.64] ;  /* 0x000000040a0a7981 */ /* 0x000ee4000c2e1b00 */
[----:B-----5:R-:W-:Y:S02]  /*0180*/  IMAD.WIDE R18, R14, 0x4, R18 ;  /* 0x000000040e127825 */ /* 0x020fe400078e0212 */
[----:B------:R-:W4:Y:S02]  /*0190*/  LDG.E.EL.64 R4, desc[UR4][R4.64] ;  /* 0x0000000404047981 */ /* 0x000f24000c2e1b00 */
[----:B01----:R-:W-:-:S05]  /*01a0*/  IMAD.WIDE R2, R0, 0x4, R2 ;  /* 0x0000000400027825 */ /* 0x003fca00078e0202 */
[----:B------:R-:W3:Y:S01]  /*01b0*/  LDG.E.64 R6, desc[UR4][R2.64] ;  /* 0x0000000402067981 */ /* 0x000ee2000c1e1b00 */
[----:B------:R-:W-:-:S04]  /*01c0*/  IMAD.WIDE R14, R14, 0x4, R16 ;  /* 0x000000040e0e7825 */ /* 0x000fc800078e0210 */
[----:B------:R-:W-:Y:S02]  /*01d0*/  IMAD.WIDE R16, R0, 0x4, R12 ;  /* 0x0000000400107825 */ /* 0x000fe400078e020c */
[----:B------:R0:W5:Y:S04]  /*01e0*/  LDG.E.EL.64 R12, desc[UR4][R18.64] ;  /* 0x00000004120c7981 */ /* 0x000168000c2e1b00 */
[----:B------:R-:W5:Y:S04]  /*01f0*/  LDG.E.EL.64 R14, desc[UR4][R14.64] ;  /* 0x000000040e0e7981 */ /* 0x000f68000c2e1b00 */
[----:B------:R-:W4:Y:S01]  /*0200*/  LDG.E.64 R16, desc[UR4][R16.64] ;  /* 0x0000000410107981 */ /* 0x000f22000c1e1b00 */
[----:B0-----:R-:W-:Y:S01]  /*0210*/  HFMA2.MMA R18, -RZ, RZ, 1.625, 0 ;  /* 0x3e800000ff127435 */ /* 0x001fe200000001ff */
[----:B--2---:R-:W-:Y:S01]  /*0220*/  FADD R8, R8, 0.0010000000474974513054 ;  /* 0x3a83126f08087421 */ /* 0x004fe20000000000 */
[----:B------:R-:W-:-:S03]  /*0230*/  FADD R9, R9, 0.0010000000474974513054 ;  /* 0x3a83126f09097421 */ /* 0x000fc60000000000 */
[----:B------:R-:W0:Y:S08]  /*0240*/  MUFU.SQRT R20, R8 ;  /* 0x0000000800147308 */ /* 0x000e300000002000 */
[----:B------:R1:W2:Y:S01]  /*0250*/  MUFU.SQRT R21, R9 ;  /* 0x0000000900157308 */ /* 0x0002a20000002000 */
[C---:B0-----:R-:W-:Y:S02]  /*0260*/  FSETP.GT.AND P0, PT, R20.reuse, 8.50705917302346158658e+37, PT ;  /* 0x7e8000001400780b */ /* 0x041fe40003f04000 */
[----:B------:R-:W-:Y:S01]  /*0270*/  FSETP.GEU.AND P2, PT, R20, 1.175494350822287508e-38, PT ;  /* 0x008000001400780b */ /* 0x000fe20003f4e000 */
[----:B-1----:R-:W0:Y:S01]  /*0280*/  LDC.64 R8, c[0x0][0x248] ;  /* 0x00009200ff087b82 */ /* 0x002e220000000a00 */
[----:B--2---:R-:W-:-:S02]  /*0290*/  FSETP.GT.AND P1, PT, R21, 8.50705917302346158658e+37, PT ;  /* 0x7e8000001500780b */ /* 0x004fc40003f24000 */
[----:B------:R-:W-:-:S07]  /*02a0*/  FSETP.GEU.AND P3, PT, R21, 1.175494350822287508e-38, PT ;  /* 0x008000001500780b */ /* 0x000fce0003f6e000 */
[----:B------:R-:W-:-:S04]  /*02b0*/  @P0 FMUL R20, R20, 0.25 ;  /* 0x3e80000014140820 */ /* 0x000fc80000400000 */
[----:B------:R-:W-:Y:S01]  /*02c0*/  @!P2 FMUL R20, R20, 16777216 ;  /* 0x4b8000001414a820 */ /* 0x000fe20000400000 */
[----:B------:R-:W-:-:S04]  /*02d0*/  @P1 FMUL R21, R21, 0.25 ;  /* 0x3e80000015151820 */ /* 0x000fc80000400000 */
[----:B------:R-:W-:Y:S01]  /*02e0*/  @!P3 FMUL R21, R21, 16777216 ;  /* 0x4b8000001515b820 */ /* 0x000fe20000400000 */
[----:B------:R-:W1:Y:S01]  /*02f0*/  MUFU.RCP R20, R20 ;  /* 0x0000001400147308 */ /* 0x000e620000001000 */
[----:B------:R-:W-:-:S07]  /*0300*/  FSEL R19, R18, 1, P0 ;  /* 0x3f80000012137808 */ /* 0x000fce0000000000 */
[----:B------:R-:W2:Y:S01]  /*0310*/  MUFU.RCP R21, R21 ;  /* 0x0000001500157308 */ /* 0x000ea20000001000 */
[----:B------:R-:W-:Y:S01]  /*0320*/  FSEL R18, R18, 1, P1 ;  /* 0x3f80000012127808 */ /* 0x000fe20000800000 */
[----:B------:R-:W-:Y:S01]  /*0330*/  @!P2 FMUL R19, R19, 16777216 ;  /* 0x4b8000001313a820 */ /* 0x000fe20000400000 */
[----:B---3--:R-:W-:Y:S01]  /*0340*/  FADD R6, R6, R10 ;  /* 0x0000000a06067221 */ /* 0x008fe20000000000 */
[----:B------:R-:W-:Y:S02]  /*0350*/  FADD R7, R7, R11 ;  /* 0x0000000b07077221 */ /* 0x000fe40000000000 */
[----:B------:R-:W-:Y:S01]  /*0360*/  @!P3 FMUL R18, R18, 16777216 ;  /* 0x4b8000001212b820 */ /* 0x000fe20000400000 */
[----:B-1----:R-:W-:Y:S01]  /*0370*/  FMUL R19, R20, R19 ;  /* 0x0000001314137220 */ /* 0x002fe20000400000 */
[----:B----4-:R-:W-:Y:S01]  /*0380*/  FADD R4, -R4, R6 ;  /* 0x0000000604047221 */ /* 0x010fe20000000100 */
[----:B------:R-:W-:-:S03]  /*0390*/  FADD R5, -R5, R7 ;  /* 0x0000000705057221 */ /* 0x000fc60000000100 */
[----:B------:R-:W-:Y:S01]  /*03a0*/  FMUL R19, R4, R19 ;  /* 0x0000001304137220 */ /* 0x000fe20000400000 */
[----:B--2---:R-:W-:-:S03]  /*03b0*/  FMUL R18, R21, R18 ;  /* 0x0000001215127220 */ /* 0x004fc60000400000 */
[----:B-----5:R-:W-:Y:S01]  /*03c0*/  FFMA R19, R12, R19, R14 ;  /* 0x000000130c137223 */ /* 0x020fe2000000000e */
[----:B------:R-:W-:-:S04]  /*03d0*/  FMUL R18, R5, R18 ;  /* 0x0000001205127220 */ /* 0x000fc80000400000 */
[----:B------:R-:W-:Y:S01]  /*03e0*/  FFMA R18, R13, R18, R15 ;  /* 0x000000120d127223 */ /* 0x000fe2000000000f */
[----:B------:R-:W-:Y:S01]  /*03f0*/  FSETP.GEU.AND P0, PT, R19, -R16, PT ;  /* 0x800000101300720b */ /* 0x000fe20003f0e000 */
[----:B------:R-:W-:Y:S02]  /*0400*/  FADD R16, R16, R19 ;  /* 0x0000001310107221 */ /* 0x000fe40000000000 */
[----:B------:R-:W-:Y:S01]  /*0410*/  FADD R4, R17, R18 ;  /* 0x0000001211047221 */ /* 0x000fe20000000000 */
[----:B------:R-:W-:Y:S01]  /*0420*/  FSETP.GEU.AND P1, PT, R18, -R17, PT ;  /* 0x800000111200720b */ /* 0x000fe20003f2e000 */
[----:B0-----:R-:W-:Y:S01]  /*0430*/  IMAD.WIDE R8, R0, 0x4, R8 ;  /* 0x0000000400087825 */ /* 0x001fe200078e0208 */
[----:B------:R-:W-:Y:S02]  /*0440*/  FSEL R16, R16, RZ, P0 ;  /* 0x000000ff10107208 */ /* 0x000fe40000000000 */
[----:B------:R-:W-:Y:S01]  /*0450*/  FSEL R17, R4, RZ, P1 ;  /* 0x000000ff04117208 */ /* 0x000fe20000800000 */
[----:B------:R-:W-:Y:S04]  /*0460*/  STG.E.64 desc[UR4][R2.64], R6 ;  /* 0x0000000602007986 */ /* 0x000fe8000c101b04 */
[----:B------:R-:W-:Y:S01]  /*0470*/  STG.E.64 desc[UR4][R8.64], R16 ;  /* 0x0000001008007986 */ /* 0x000fe2000c101b04 */
[----:B------:R-:W-:Y:S05]  /*0480*/  EXIT ;  /* 0x000000000000794d */ /* 0x000fea0003800000 */
.L_x_0:
[----:B------:R-:W-:-:S00]  /*0490*/  BRA `(.L_x_0) ;  /* 0xfffffffc00fc7947 */ /* 0x000fc0000383ffff */
[----:B------:R-:W-:-:S00]  /*04a0*/  NOP ;  /* 0x0000000000007918 */ /* 0x000fc00000000000 */
        /* <DEDUP_REMOVED lines=13> */
.L_x_1:


//--------------------- .nv.global.init           --------------------------
	.section	.nv.global.init,"aw",@progbits
.nv.global.init:
	.type		_$_str,@object
	.size		_$_str,(_$_str_$_2 - _$_str)
_$_str:
        /*0000*/ 	.byte	0x5f, 0x5f, 0x43, 0x55, 0x44, 0x41, 0x5f, 0x46, 0x54, 0x5a, 0x00
	.type		_$_str_$_2,@object
	.size		_$_str_$_2,(.L_1 - _$_str_$_2)
_$_str_$_2:
        /*000b*/ 	.byte	0x5f, 0x5f, 0x43, 0x55, 0x44, 0x41, 0x5f, 0x50, 0x52, 0x45, 0x43, 0x5f, 0x53, 0x51, 0x52, 0x54
        /*001b*/ 	.byte	0x00
.L_1:


//--------------------- .nv.constant0.triton_poi_fused__native_batch_norm_legit_no_training_add_convolution_relu_15 --------------------------
	.section	.nv.constant0.triton_poi_fused__native_batch_norm_legit_no_training_add_convolution_relu_15,"a",@progbits
	.sectionflags	@""
	.align	4
.nv.constant0.triton_poi_fused__native_batch_norm_legit_no_training_add_convolution_relu_15:
	.zero		596
